//
// Generated by NVIDIA NVVM Compiler
//
// Compiler Build ID: CL-36424714
// Cuda compilation tools, release 13.0, V13.0.88
// Based on NVVM 20.0.0
//

.version 9.0
.target sm_100
.address_size 64

	// .globl	_ZN3cub18CUB_300001_SM_10006detail11EmptyKernelIvEEvv
.global .align 1 .b8 _ZN30_INTERNAL_74fcc50c_4_k_cu_main4cuda3std3__45__cpo5beginE[1];
.global .align 1 .b8 _ZN30_INTERNAL_74fcc50c_4_k_cu_main4cuda3std3__45__cpo3endE[1];
.global .align 1 .b8 _ZN30_INTERNAL_74fcc50c_4_k_cu_main4cuda3std3__45__cpo6cbeginE[1];
.global .align 1 .b8 _ZN30_INTERNAL_74fcc50c_4_k_cu_main4cuda3std3__45__cpo4cendE[1];
.global .align 1 .b8 _ZN30_INTERNAL_74fcc50c_4_k_cu_main4cuda3std3__45__cpo6rbeginE[1];
.global .align 1 .b8 _ZN30_INTERNAL_74fcc50c_4_k_cu_main4cuda3std3__45__cpo4rendE[1];
.global .align 1 .b8 _ZN30_INTERNAL_74fcc50c_4_k_cu_main4cuda3std3__45__cpo7crbeginE[1];
.global .align 1 .b8 _ZN30_INTERNAL_74fcc50c_4_k_cu_main4cuda3std3__45__cpo5crendE[1];
.global .align 1 .b8 _ZN30_INTERNAL_74fcc50c_4_k_cu_main4cuda3std3__432_GLOBAL__N__74fcc50c_4_k_cu_main6ignoreE[1];
.global .align 1 .b8 _ZN30_INTERNAL_74fcc50c_4_k_cu_main4cuda3std3__419piecewise_constructE[1];
.global .align 1 .b8 _ZN30_INTERNAL_74fcc50c_4_k_cu_main4cuda3std3__48in_placeE[1];
.global .align 1 .b8 _ZN30_INTERNAL_74fcc50c_4_k_cu_main4cuda3std3__420unreachable_sentinelE[1];
.global .align 1 .b8 _ZN30_INTERNAL_74fcc50c_4_k_cu_main4cuda3std3__47nulloptE[1];
.global .align 1 .b8 _ZN30_INTERNAL_74fcc50c_4_k_cu_main4cuda3std3__48unexpectE[1];
.global .align 1 .b8 _ZN30_INTERNAL_74fcc50c_4_k_cu_main4cuda3std6ranges3__45__cpo4swapE[1];
.global .align 1 .b8 _ZN30_INTERNAL_74fcc50c_4_k_cu_main4cuda3std6ranges3__45__cpo9iter_moveE[1];
.global .align 1 .b8 _ZN30_INTERNAL_74fcc50c_4_k_cu_main4cuda3std6ranges3__45__cpo5beginE[1];
.global .align 1 .b8 _ZN30_INTERNAL_74fcc50c_4_k_cu_main4cuda3std6ranges3__45__cpo3endE[1];
.global .align 1 .b8 _ZN30_INTERNAL_74fcc50c_4_k_cu_main4cuda3std6ranges3__45__cpo6cbeginE[1];
.global .align 1 .b8 _ZN30_INTERNAL_74fcc50c_4_k_cu_main4cuda3std6ranges3__45__cpo4cendE[1];
.global .align 1 .b8 _ZN30_INTERNAL_74fcc50c_4_k_cu_main4cuda3std6ranges3__45__cpo7advanceE[1];
.global .align 1 .b8 _ZN30_INTERNAL_74fcc50c_4_k_cu_main4cuda3std6ranges3__45__cpo9iter_swapE[1];
.global .align 1 .b8 _ZN30_INTERNAL_74fcc50c_4_k_cu_main4cuda3std6ranges3__45__cpo4nextE[1];
.global .align 1 .b8 _ZN30_INTERNAL_74fcc50c_4_k_cu_main4cuda3std6ranges3__45__cpo4prevE[1];
.global .align 1 .b8 _ZN30_INTERNAL_74fcc50c_4_k_cu_main4cuda3std6ranges3__45__cpo4dataE[1];
.global .align 1 .b8 _ZN30_INTERNAL_74fcc50c_4_k_cu_main4cuda3std6ranges3__45__cpo5cdataE[1];
.global .align 1 .b8 _ZN30_INTERNAL_74fcc50c_4_k_cu_main4cuda3std6ranges3__45__cpo4sizeE[1];
.global .align 1 .b8 _ZN30_INTERNAL_74fcc50c_4_k_cu_main4cuda3std6ranges3__45__cpo5ssizeE[1];
.global .align 1 .b8 _ZN30_INTERNAL_74fcc50c_4_k_cu_main4cuda3std6ranges3__45__cpo8distanceE[1];
.global .align 1 .b8 _ZN30_INTERNAL_74fcc50c_4_k_cu_main6thrust24THRUST_300001_SM_1000_NS8cuda_cub3parE[1];
.global .align 1 .b8 _ZN30_INTERNAL_74fcc50c_4_k_cu_main6thrust24THRUST_300001_SM_1000_NS8cuda_cub10par_nosyncE[1];
.global .align 1 .b8 _ZN30_INTERNAL_74fcc50c_4_k_cu_main6thrust24THRUST_300001_SM_1000_NS6system6detail10sequential3seqE[1];
.global .align 1 .b8 _ZN30_INTERNAL_74fcc50c_4_k_cu_main6thrust24THRUST_300001_SM_1000_NS12placeholders2_1E[1];
.global .align 1 .b8 _ZN30_INTERNAL_74fcc50c_4_k_cu_main6thrust24THRUST_300001_SM_1000_NS12placeholders2_2E[1];
.global .align 1 .b8 _ZN30_INTERNAL_74fcc50c_4_k_cu_main6thrust24THRUST_300001_SM_1000_NS12placeholders2_3E[1];
.global .align 1 .b8 _ZN30_INTERNAL_74fcc50c_4_k_cu_main6thrust24THRUST_300001_SM_1000_NS12placeholders2_4E[1];
.global .align 1 .b8 _ZN30_INTERNAL_74fcc50c_4_k_cu_main6thrust24THRUST_300001_SM_1000_NS12placeholders2_5E[1];
.global .align 1 .b8 _ZN30_INTERNAL_74fcc50c_4_k_cu_main6thrust24THRUST_300001_SM_1000_NS12placeholders2_6E[1];
.global .align 1 .b8 _ZN30_INTERNAL_74fcc50c_4_k_cu_main6thrust24THRUST_300001_SM_1000_NS12placeholders2_7E[1];
.global .align 1 .b8 _ZN30_INTERNAL_74fcc50c_4_k_cu_main6thrust24THRUST_300001_SM_1000_NS12placeholders2_8E[1];
.global .align 1 .b8 _ZN30_INTERNAL_74fcc50c_4_k_cu_main6thrust24THRUST_300001_SM_1000_NS12placeholders2_9E[1];
.global .align 1 .b8 _ZN30_INTERNAL_74fcc50c_4_k_cu_main6thrust24THRUST_300001_SM_1000_NS12placeholders3_10E[1];
.global .align 1 .b8 _ZN30_INTERNAL_74fcc50c_4_k_cu_main6thrust24THRUST_300001_SM_1000_NS3seqE[1];

.visible .entry _ZN3cub18CUB_300001_SM_10006detail11EmptyKernelIvEEvv()
{


	ret;

}


// ===== COMPILED SASS (sm_100) =====

	.target	sm_100

	.elftype	@"ET_EXEC"


//--------------------- .note.nv.tkinfo           --------------------------
	.section	.note.nv.tkinfo,"",@"SHT_NOTE"
	.sectionflags	@"SHF_NOTE_NV_TKINFO"
	.tkinfo
        /*0018*/ 	.word	0x00000002
        /*0030*/ 	.string	""
        /*0030*/ 	.string	"ptxas"
        /*0030*/ 	.string	"Cuda compilation tools, release 13.0, V13.0.88"
        /*0030*/ 	.string	"Build cuda_13.0.r13.0/compiler.36424714_0"
        /*0030*/ 	.string	"-arch sm_100 -m 64 "



//--------------------- .note.nv.cuinfo           --------------------------
	.section	.note.nv.cuinfo,"",@"SHT_NOTE"
	.sectionflags	@"SHF_NOTE_NV_CUINFO"
        /*0018*/ 	.short	0x0002
        /*001a*/ 	.short	0x0064
        /*001c*/ 	.short	0x0082
	.zero		2


//--------------------- .nv.info                  --------------------------
	.section	.nv.info,"",@"SHT_CUDA_INFO"
	.align	4


	//----- nvinfo : EIATTR_REGCOUNT
	.align		4
        /*0000*/ 	.byte	0x04, 0x2f
        /*0002*/ 	.short	(.L_44 - .L_43)
	.align		4
.L_43:
        /*0004*/ 	.word	index@(_ZN3cub18CUB_300001_SM_10006detail11EmptyKernelIvEEvv)
        /*0008*/ 	.word	0x00000004


	//----- nvinfo : EIATTR_FRAME_SIZE
	.align		4
.L_44:
        /*000c*/ 	.byte	0x04, 0x11
        /*000e*/ 	.short	(.L_46 - .L_45)
	.align		4
.L_45:
        /*0010*/ 	.word	index@(_ZN3cub18CUB_300001_SM_10006detail11EmptyKernelIvEEvv)
        /*0014*/ 	.word	0x00000000


	//----- nvinfo : EIATTR_MIN_STACK_SIZE
	.align		4
.L_46:
        /*0018*/ 	.byte	0x04, 0x12
        /*001a*/ 	.short	(.L_48 - .L_47)
	.align		4
.L_47:
        /*001c*/ 	.word	index@(_ZN3cub18CUB_300001_SM_10006detail11EmptyKernelIvEEvv)
        /*0020*/ 	.word	0x00000000
.L_48:


//--------------------- .nv.compat                --------------------------
	.section	.nv.compat,"",@"SHT_CUDA_COMPAT_INFO"
	.align	4
        /*0000*/ 	.byte	0x02, 0x09, 0x00, 0x00, 0x02, 0x02, 0x01, 0x00, 0x02, 0x05, 0x05, 0x00, 0x03, 0x07, 0x01, 0x01
        /*0010*/ 	.byte	0x02, 0x03, 0x00, 0x00, 0x02, 0x06, 0x01, 0x00, 0x04, 0x0b, 0x08, 0x00, 0x09, 0x00, 0x00, 0x00
        /*0020*/ 	.byte	0x00, 0x00, 0x00, 0x00


//--------------------- .nv.info._ZN3cub18CUB_300001_SM_10006detail11EmptyKernelIvEEvv --------------------------
	.section	.nv.info._ZN3cub18CUB_300001_SM_10006detail11EmptyKernelIvEEvv,"",@"SHT_CUDA_INFO"
	.sectionflags	@""
	.align	4


	//----- nvinfo : EIATTR_CUDA_API_VERSION
	.align		4
        /*0000*/ 	.byte	0x04, 0x37
        /*0002*/ 	.short	(.L_50 - .L_49)
.L_49:
        /*0004*/ 	.word	0x00000082


	//----- nvinfo : EIATTR_SPARSE_MMA_MASK
	.align		4
.L_50:
        /*0008*/ 	.byte	0x03, 0x50
        /*000a*/ 	.short	0x0000


	//----- nvinfo : EIATTR_MAXREG_COUNT
	.align		4
        /*000c*/ 	.byte	0x03, 0x1b
        /*000e*/ 	.short	0x00ff


	//----- nvinfo : EIATTR_MERCURY_ISA_VERSION
	.align		4
        /*0010*/ 	.byte	0x03, 0x5f
        /*0012*/ 	.short	0x0101


	//----- nvinfo : EIATTR_VRC_CTA_INIT_COUNT
	.align		4
        /*0014*/ 	.byte	0x02, 0x4a
	.zero		1
	.zero		1


	//----- nvinfo : EIATTR_EXIT_INSTR_OFFSETS
	.align		4
        /*0018*/ 	.byte	0x04, 0x1c
        /*001a*/ 	.short	(.L_52 - .L_51)


	//   ....[0]....
.L_51:
        /*001c*/ 	.word	0x00000010


	//----- nvinfo : EIATTR_SW_WAR
	.align		4
.L_52:
        /*0020*/ 	.byte	0x04, 0x36
        /*0022*/ 	.short	(.L_54 - .L_53)
.L_53:
        /*0024*/ 	.word	0x00000008
.L_54:


//--------------------- .nv.callgraph             --------------------------
	.section	.nv.callgraph,"",@"SHT_CUDA_CALLGRAPH"
	.align	4
	.sectionentsize	8
	.align		4
        /*0000*/ 	.word	0x00000000
	.align		4
        /*0004*/ 	.word	0xffffffff
	.align		4
        /*0008*/ 	.word	0x00000000
	.align		4
        /*000c*/ 	.word	0xfffffffe
	.align		4
        /*0010*/ 	.word	0x00000000
	.align		4
        /*0014*/ 	.word	0xfffffffd
	.align		4
        /*0018*/ 	.word	0x00000000
	.align		4
        /*001c*/ 	.word	0xfffffffc


//--------------------- .nv.constant4             --------------------------
	.section	.nv.constant4,"a",@progbits
	.align	8
	.align		8
.nv.constant4:
        /*0000*/ 	.dword	_ZN30_INTERNAL_74fcc50c_4_k_cu_main4cuda3std3__45__cpo5beginE
	.align		8
        /*0008*/ 	.dword	_ZN30_INTERNAL_74fcc50c_4_k_cu_main4cuda3std3__45__cpo3endE
	.align		8
        /*0010*/ 	.dword	_ZN30_INTERNAL_74fcc50c_4_k_cu_main4cuda3std3__45__cpo6cbeginE
	.align		8
        /*0018*/ 	.dword	_ZN30_INTERNAL_74fcc50c_4_k_cu_main4cuda3std3__45__cpo4cendE
	.align		8
        /*0020*/ 	.dword	_ZN30_INTERNAL_74fcc50c_4_k_cu_main4cuda3std3__45__cpo6rbeginE
	.align		8
        /*0028*/ 	.dword	_ZN30_INTERNAL_74fcc50c_4_k_cu_main4cuda3std3__45__cpo4rendE
	.align		8
        /*0030*/ 	.dword	_ZN30_INTERNAL_74fcc50c_4_k_cu_main4cuda3std3__45__cpo7crbeginE
	.align		8
        /*0038*/ 	.dword	_ZN30_INTERNAL_74fcc50c_4_k_cu_main4cuda3std3__45__cpo5crendE
	.align		8
        /*0040*/ 	.dword	_ZN30_INTERNAL_74fcc50c_4_k_cu_main4cuda3std3__432_GLOBAL__N__74fcc50c_4_k_cu_main6ignoreE
	.align		8
        /*0048*/ 	.dword	_ZN30_INTERNAL_74fcc50c_4_k_cu_main4cuda3std3__419piecewise_constructE
	.align		8
        /*0050*/ 	.dword	_ZN30_INTERNAL_74fcc50c_4_k_cu_main4cuda3std3__48in_placeE
	.align		8
        /*0058*/ 	.dword	_ZN30_INTERNAL_74fcc50c_4_k_cu_main4cuda3std3__420unreachable_sentinelE
	.align		8
        /*0060*/ 	.dword	_ZN30_INTERNAL_74fcc50c_4_k_cu_main4cuda3std3__47nulloptE
	.align		8
        /*0068*/ 	.dword	_ZN30_INTERNAL_74fcc50c_4_k_cu_main4cuda3std3__48unexpectE
	.align		8
        /*0070*/ 	.dword	_ZN30_INTERNAL_74fcc50c_4_k_cu_main4cuda3std6ranges3__45__cpo4swapE
	.align		8
        /*0078*/ 	.dword	_ZN30_INTERNAL_74fcc50c_4_k_cu_main4cuda3std6ranges3__45__cpo9iter_moveE
	.align		8
        /*0080*/ 	.dword	_ZN30_INTERNAL_74fcc50c_4_k_cu_main4cuda3std6ranges3__45__cpo5beginE
	.align		8
        /*0088*/ 	.dword	_ZN30_INTERNAL_74fcc50c_4_k_cu_main4cuda3std6ranges3__45__cpo3endE
	.align		8
        /*0090*/ 	.dword	_ZN30_INTERNAL_74fcc50c_4_k_cu_main4cuda3std6ranges3__45__cpo6cbeginE
	.align		8
        /*0098*/ 	.dword	_ZN30_INTERNAL_74fcc50c_4_k_cu_main4cuda3std6ranges3__45__cpo4cendE
	.align		8
        /*00a0*/ 	.dword	_ZN30_INTERNAL_74fcc50c_4_k_cu_main4cuda3std6ranges3__45__cpo7advanceE
	.align		8
        /*00a8*/ 	.dword	_ZN30_INTERNAL_74fcc50c_4_k_cu_main4cuda3std6ranges3__45__cpo9iter_swapE
	.align		8
        /*00b0*/ 	.dword	_ZN30_INTERNAL_74fcc50c_4_k_cu_main4cuda3std6ranges3__45__cpo4nextE
	.align		8
        /*00b8*/ 	.dword	_ZN30_INTERNAL_74fcc50c_4_k_cu_main4cuda3std6ranges3__45__cpo4prevE
	.align		8
        /*00c0*/ 	.dword	_ZN30_INTERNAL_74fcc50c_4_k_cu_main4cuda3std6ranges3__45__cpo4dataE
	.align		8
        /*00c8*/ 	.dword	_ZN30_INTERNAL_74fcc50c_4_k_cu_main4cuda3std6ranges3__45__cpo5cdataE
	.align		8
        /*00d0*/ 	.dword	_ZN30_INTERNAL_74fcc50c_4_k_cu_main4cuda3std6ranges3__45__cpo4sizeE
	.align		8
        /*00d8*/ 	.dword	_ZN30_INTERNAL_74fcc50c_4_k_cu_main4cuda3std6ranges3__45__cpo5ssizeE
	.align		8
        /*00e0*/ 	.dword	_ZN30_INTERNAL_74fcc50c_4_k_cu_main4cuda3std6ranges3__45__cpo8distanceE
	.align		8
        /*00e8*/ 	.dword	_ZN30_INTERNAL_74fcc50c_4_k_cu_main6thrust24THRUST_300001_SM_1000_NS8cuda_cub3parE
	.align		8
        /*00f0*/ 	.dword	_ZN30_INTERNAL_74fcc50c_4_k_cu_main6thrust24THRUST_300001_SM_1000_NS8cuda_cub10par_nosyncE
	.align		8
        /*00f8*/ 	.dword	_ZN30_INTERNAL_74fcc50c_4_k_cu_main6thrust24THRUST_300001_SM_1000_NS6system6detail10sequential3seqE
	.align		8
        /*0100*/ 	.dword	_ZN30_INTERNAL_74fcc50c_4_k_cu_main6thrust24THRUST_300001_SM_1000_NS12placeholders2_1E
	.align		8
        /*0108*/ 	.dword	_ZN30_INTERNAL_74fcc50c_4_k_cu_main6thrust24THRUST_300001_SM_1000_NS12placeholders2_2E
	.align		8
        /*0110*/ 	.dword	_ZN30_INTERNAL_74fcc50c_4_k_cu_main6thrust24THRUST_300001_SM_1000_NS12placeholders2_3E
	.align		8
        /*0118*/ 	.dword	_ZN30_INTERNAL_74fcc50c_4_k_cu_main6thrust24THRUST_300001_SM_1000_NS12placeholders2_4E
	.align		8
        /*0120*/ 	.dword	_ZN30_INTERNAL_74fcc50c_4_k_cu_main6thrust24THRUST_300001_SM_1000_NS12placeholders2_5E
	.align		8
        /*0128*/ 	.dword	_ZN30_INTERNAL_74fcc50c_4_k_cu_main6thrust24THRUST_300001_SM_1000_NS12placeholders2_6E
	.align		8
        /*0130*/ 	.dword	_ZN30_INTERNAL_74fcc50c_4_k_cu_main6thrust24THRUST_300001_SM_1000_NS12placeholders2_7E
	.align		8
        /*0138*/ 	.dword	_ZN30_INTERNAL_74fcc50c_4_k_cu_main6thrust24THRUST_300001_SM_1000_NS12placeholders2_8E
	.align		8
        /*0140*/ 	.dword	_ZN30_INTERNAL_74fcc50c_4_k_cu_main6thrust24THRUST_300001_SM_1000_NS12placeholders2_9E
	.align		8
        /*0148*/ 	.dword	_ZN30_INTERNAL_74fcc50c_4_k_cu_main6thrust24THRUST_300001_SM_1000_NS12placeholders3_10E
	.align		8
        /*0150*/ 	.dword	_ZN30_INTERNAL_74fcc50c_4_k_cu_main6thrust24THRUST_300001_SM_1000_NS3seqE


//--------------------- .text._ZN3cub18CUB_300001_SM_10006detail11EmptyKernelIvEEvv --------------------------
	.section	.text._ZN3cub18CUB_300001_SM_10006detail11EmptyKernelIvEEvv,"ax",@progbits
	.align	128
        .global         _ZN3cub18CUB_300001_SM_10006detail11EmptyKernelIvEEvv
        .type           _ZN3cub18CUB_300001_SM_10006detail11EmptyKernelIvEEvv,@function
        .size           _ZN3cub18CUB_300001_SM_10006detail11EmptyKernelIvEEvv,(.L_x_1 - _ZN3cub18CUB_300001_SM_10006detail11EmptyKernelIvEEvv)
        .other          _ZN3cub18CUB_300001_SM_10006detail11EmptyKernelIvEEvv,@"STO_CUDA_ENTRY STV_DEFAULT"
_ZN3cub18CUB_300001_SM_10006detail11EmptyKernelIvEEvv:
.text._ZN3cub18CUB_300001_SM_10006detail11EmptyKernelIvEEvv:
[----:B------:R-:W-:Y:S01]  /*0000*/  LDC R1, c[0x0][0x37c] ;  /* 0x0000df00ff017b82 */ /* 0x000fe20000000800 */
[----:B------:R-:W-:Y:S05]  /*0010*/  EXIT ;  /* 0x000000000000794d */ /* 0x000fea0003800000 */
.L_x_0:
[----:B------:R-:W-:-:S00]  /*0020*/  BRA `(.L_x_0) ;  /* 0xfffffffc00fc7947 */ /* 0x000fc0000383ffff */
[----:B------:R-:W-:-:S00]  /*0030*/  NOP ;  /* 0x0000000000007918 */ /* 0x000fc00000000000 */
        /* <DEDUP_REMOVED lines=12> */
.L_x_1:


//--------------------- .nv.shared.reserved.0     --------------------------
	.section	.nv.shared.reserved.0,"aw",@nobits
	.weak		__nv_reservedSMEM_offset_0_alias
	.size		__nv_reservedSMEM_offset_0_alias, 0, 64
	.other		__nv_reservedSMEM_offset_0_alias,@"STO_CUDA_RESERVED_SHARED STV_DEFAULT"
__nv_reservedSMEM_offset_0_alias:
	.zero		0
	.zero		64


//--------------------- .nv.global                --------------------------
	.section	.nv.global,"aw",@nobits
.nv.global:
	.type		_ZN30_INTERNAL_74fcc50c_4_k_cu_main6thrust24THRUST_300001_SM_1000_NS3seqE,@object
	.size		_ZN30_INTERNAL_74fcc50c_4_k_cu_main6thrust24THRUST_300001_SM_1000_NS3seqE,(_ZN30_INTERNAL_74fcc50c_4_k_cu_main4cuda3std3__48in_placeE - _ZN30_INTERNAL_74fcc50c_4_k_cu_main6thrust24THRUST_300001_SM_1000_NS3seqE)
_ZN30_INTERNAL_74fcc50c_4_k_cu_main6thrust24THRUST_300001_SM_1000_NS3seqE:
	.zero		1
	.type		_ZN30_INTERNAL_74fcc50c_4_k_cu_main4cuda3std3__48in_placeE,@object
	.size		_ZN30_INTERNAL_74fcc50c_4_k_cu_main4cuda3std3__48in_placeE,(_ZN30_INTERNAL_74fcc50c_4_k_cu_main4cuda3std6ranges3__45__cpo4sizeE - _ZN30_INTERNAL_74fcc50c_4_k_cu_main4cuda3std3__48in_placeE)
_ZN30_INTERNAL_74fcc50c_4_k_cu_main4cuda3std3__48in_placeE:
	.zero		1
	.type		_ZN30_INTERNAL_74fcc50c_4_k_cu_main4cuda3std6ranges3__45__cpo4sizeE,@object
	.size		_ZN30_INTERNAL_74fcc50c_4_k_cu_main4cuda3std6ranges3__45__cpo4sizeE,(_ZN30_INTERNAL_74fcc50c_4_k_cu_main6thrust24THRUST_300001_SM_1000_NS12placeholders2_3E - _ZN30_INTERNAL_74fcc50c_4_k_cu_main4cuda3std6ranges3__45__cpo4sizeE)
_ZN30_INTERNAL_74fcc50c_4_k_cu_main4cuda3std6ranges3__45__cpo4sizeE:
	.zero		1
	.type		_ZN30_INTERNAL_74fcc50c_4_k_cu_main6thrust24THRUST_300001_SM_1000_NS12placeholders2_3E,@object
	.size		_ZN30_INTERNAL_74fcc50c_4_k_cu_main6thrust24THRUST_300001_SM_1000_NS12placeholders2_3E,(_ZN30_INTERNAL_74fcc50c_4_k_cu_main4cuda3std3__45__cpo6cbeginE - _ZN30_INTERNAL_74fcc50c_4_k_cu_main6thrust24THRUST_300001_SM_1000_NS12placeholders2_3E)
_ZN30_INTERNAL_74fcc50c_4_k_cu_main6thrust24THRUST_300001_SM_1000_NS12placeholders2_3E:
	.zero		1
	.type		_ZN30_INTERNAL_74fcc50c_4_k_cu_main4cuda3std3__45__cpo6cbeginE,@object
	.size		_ZN30_INTERNAL_74fcc50c_4_k_cu_main4cuda3std3__45__cpo6cbeginE,(_ZN30_INTERNAL_74fcc50c_4_k_cu_main4cuda3std6ranges3__45__cpo6cbeginE - _ZN30_INTERNAL_74fcc50c_4_k_cu_main4cuda3std3__45__cpo6cbeginE)
_ZN30_INTERNAL_74fcc50c_4_k_cu_main4cuda3std3__45__cpo6cbeginE:
	.zero		1
	.type		_ZN30_INTERNAL_74fcc50c_4_k_cu_main4cuda3std6ranges3__45__cpo6cbeginE,@object
	.size		_ZN30_INTERNAL_74fcc50c_4_k_cu_main4cuda3std6ranges3__45__cpo6cbeginE,(_ZN30_INTERNAL_74fcc50c_4_k_cu_main6thrust24THRUST_300001_SM_1000_NS12placeholders2_7E - _ZN30_INTERNAL_74fcc50c_4_k_cu_main4cuda3std6ranges3__45__cpo6cbeginE)
_ZN30_INTERNAL_74fcc50c_4_k_cu_main4cuda3std6ranges3__45__cpo6cbeginE:
	.zero		1
	.type		_ZN30_INTERNAL_74fcc50c_4_k_cu_main6thrust24THRUST_300001_SM_1000_NS12placeholders2_7E,@object
	.size		_ZN30_INTERNAL_74fcc50c_4_k_cu_main6thrust24THRUST_300001_SM_1000_NS12placeholders2_7E,(_ZN30_INTERNAL_74fcc50c_4_k_cu_main4cuda3std3__45__cpo7crbeginE - _ZN30_INTERNAL_74fcc50c_4_k_cu_main6thrust24THRUST_300001_SM_1000_NS12placeholders2_7E)
_ZN30_INTERNAL_74fcc50c_4_k_cu_main6thrust24THRUST_300001_SM_1000_NS12placeholders2_7E:
	.zero		1
	.type		_ZN30_INTERNAL_74fcc50c_4_k_cu_main4cuda3std3__45__cpo7crbeginE,@object
	.size		_ZN30_INTERNAL_74fcc50c_4_k_cu_main4cuda3std3__45__cpo7crbeginE,(_ZN30_INTERNAL_74fcc50c_4_k_cu_main4cuda3std6ranges3__45__cpo4nextE - _ZN30_INTERNAL_74fcc50c_4_k_cu_main4cuda3std3__45__cpo7crbeginE)
_ZN30_INTERNAL_74fcc50c_4_k_cu_main4cuda3std3__45__cpo7crbeginE:
	.zero		1
	.type		_ZN30_INTERNAL_74fcc50c_4_k_cu_main4cuda3std6ranges3__45__cpo4nextE,@object
	.size		_ZN30_INTERNAL_74fcc50c_4_k_cu_main4cuda3std6ranges3__45__cpo4nextE,(_ZN30_INTERNAL_74fcc50c_4_k_cu_main4cuda3std6ranges3__45__cpo4swapE - _ZN30_INTERNAL_74fcc50c_4_k_cu_main4cuda3std6ranges3__45__cpo4nextE)
_ZN30_INTERNAL_74fcc50c_4_k_cu_main4cuda3std6ranges3__45__cpo4nextE:
	.zero		1
	.type		_ZN30_INTERNAL_74fcc50c_4_k_cu_main4cuda3std6ranges3__45__cpo4swapE,@object
	.size		_ZN30_INTERNAL_74fcc50c_4_k_cu_main4cuda3std6ranges3__45__cpo4swapE,(_ZN30_INTERNAL_74fcc50c_4_k_cu_main6thrust24THRUST_300001_SM_1000_NS8cuda_cub10par_nosyncE - _ZN30_INTERNAL_74fcc50c_4_k_cu_main4cuda3std6ranges3__45__cpo4swapE)
_ZN30_INTERNAL_74fcc50c_4_k_cu_main4cuda3std6ranges3__45__cpo4swapE:
	.zero		1
	.type		_ZN30_INTERNAL_74fcc50c_4_k_cu_main6thrust24THRUST_300001_SM_1000_NS8cuda_cub10par_nosyncE,@object
	.size		_ZN30_INTERNAL_74fcc50c_4_k_cu_main6thrust24THRUST_300001_SM_1000_NS8cuda_cub10par_nosyncE,(_ZN30_INTERNAL_74fcc50c_4_k_cu_main6thrust24THRUST_300001_SM_1000_NS12placeholders2_9E - _ZN30_INTERNAL_74fcc50c_4_k_cu_main6thrust24THRUST_300001_SM_1000_NS8cuda_cub10par_nosyncE)
_ZN30_INTERNAL_74fcc50c_4_k_cu_main6thrust24THRUST_300001_SM_1000_NS8cuda_cub10par_nosyncE:
	.zero		1
	.type		_ZN30_INTERNAL_74fcc50c_4_k_cu_main6thrust24THRUST_300001_SM_1000_NS12placeholders2_9E,@object
	.size		_ZN30_INTERNAL_74fcc50c_4_k_cu_main6thrust24THRUST_300001_SM_1000_NS12placeholders2_9E,(_ZN30_INTERNAL_74fcc50c_4_k_cu_main4cuda3std3__432_GLOBAL__N__74fcc50c_4_k_cu_main6ignoreE - _ZN30_INTERNAL_74fcc50c_4_k_cu_main6thrust24THRUST_300001_SM_1000_NS12placeholders2_9E)
_ZN30_INTERNAL_74fcc50c_4_k_cu_main6thrust24THRUST_300001_SM_1000_NS12placeholders2_9E:
	.zero		1
	.type		_ZN30_INTERNAL_74fcc50c_4_k_cu_main4cuda3std3__432_GLOBAL__N__74fcc50c_4_k_cu_main6ignoreE,@object
	.size		_ZN30_INTERNAL_74fcc50c_4_k_cu_main4cuda3std3__432_GLOBAL__N__74fcc50c_4_k_cu_main6ignoreE,(_ZN30_INTERNAL_74fcc50c_4_k_cu_main4cuda3std6ranges3__45__cpo4dataE - _ZN30_INTERNAL_74fcc50c_4_k_cu_main4cuda3std3__432_GLOBAL__N__74fcc50c_4_k_cu_main6ignoreE)
_ZN30_INTERNAL_74fcc50c_4_k_cu_main4cuda3std3__432_GLOBAL__N__74fcc50c_4_k_cu_main6ignoreE:
	.zero		1
	.type		_ZN30_INTERNAL_74fcc50c_4_k_cu_main4cuda3std6ranges3__45__cpo4dataE,@object
	.size		_ZN30_INTERNAL_74fcc50c_4_k_cu_main4cuda3std6ranges3__45__cpo4dataE,(_ZN30_INTERNAL_74fcc50c_4_k_cu_main6thrust24THRUST_300001_SM_1000_NS12placeholders2_1E - _ZN30_INTERNAL_74fcc50c_4_k_cu_main4cuda3std6ranges3__45__cpo4dataE)
_ZN30_INTERNAL_74fcc50c_4_k_cu_main4cuda3std6ranges3__45__cpo4dataE:
	.zero		1
	.type		_ZN30_INTERNAL_74fcc50c_4_k_cu_main6thrust24THRUST_300001_SM_1000_NS12placeholders2_1E,@object
	.size		_ZN30_INTERNAL_74fcc50c_4_k_cu_main6thrust24THRUST_300001_SM_1000_NS12placeholders2_1E,(_ZN30_INTERNAL_74fcc50c_4_k_cu_main4cuda3std3__45__cpo5beginE - _ZN30_INTERNAL_74fcc50c_4_k_cu_main6thrust24THRUST_300001_SM_1000_NS12placeholders2_1E)
_ZN30_INTERNAL_74fcc50c_4_k_cu_main6thrust24THRUST_300001_SM_1000_NS12placeholders2_1E:
	.zero		1
	.type		_ZN30_INTERNAL_74fcc50c_4_k_cu_main4cuda3std3__45__cpo5beginE,@object
	.size		_ZN30_INTERNAL_74fcc50c_4_k_cu_main4cuda3std3__45__cpo5beginE,(_ZN30_INTERNAL_74fcc50c_4_k_cu_main4cuda3std6ranges3__45__cpo5beginE - _ZN30_INTERNAL_74fcc50c_4_k_cu_main4cuda3std3__45__cpo5beginE)
_ZN30_INTERNAL_74fcc50c_4_k_cu_main4cuda3std3__45__cpo5beginE:
	.zero		1
	.type		_ZN30_INTERNAL_74fcc50c_4_k_cu_main4cuda3std6ranges3__45__cpo5beginE,@object
	.size		_ZN30_INTERNAL_74fcc50c_4_k_cu_main4cuda3std6ranges3__45__cpo5beginE,(_ZN30_INTERNAL_74fcc50c_4_k_cu_main6thrust24THRUST_300001_SM_1000_NS12placeholders2_5E - _ZN30_INTERNAL_74fcc50c_4_k_cu_main4cuda3std6ranges3__45__cpo5beginE)
_ZN30_INTERNAL_74fcc50c_4_k_cu_main4cuda3std6ranges3__45__cpo5beginE:
	.zero		1
	.type		_ZN30_INTERNAL_74fcc50c_4_k_cu_main6thrust24THRUST_300001_SM_1000_NS12placeholders2_5E,@object
	.size		_ZN30_INTERNAL_74fcc50c_4_k_cu_main6thrust24THRUST_300001_SM_1000_NS12placeholders2_5E,(_ZN30_INTERNAL_74fcc50c_4_k_cu_main4cuda3std3__45__cpo6rbeginE - _ZN30_INTERNAL_74fcc50c_4_k_cu_main6thrust24THRUST_300001_SM_1000_NS12placeholders2_5E)
_ZN30_INTERNAL_74fcc50c_4_k_cu_main6thrust24THRUST_300001_SM_1000_NS12placeholders2_5E:
	.zero		1
	.type		_ZN30_INTERNAL_74fcc50c_4_k_cu_main4cuda3std3__45__cpo6rbeginE,@object
	.size		_ZN30_INTERNAL_74fcc50c_4_k_cu_main4cuda3std3__45__cpo6rbeginE,(_ZN30_INTERNAL_74fcc50c_4_k_cu_main4cuda3std6ranges3__45__cpo7advanceE - _ZN30_INTERNAL_74fcc50c_4_k_cu_main4cuda3std3__45__cpo6rbeginE)
_ZN30_INTERNAL_74fcc50c_4_k_cu_main4cuda3std3__45__cpo6rbeginE:
	.zero		1
	.type		_ZN30_INTERNAL_74fcc50c_4_k_cu_main4cuda3std6ranges3__45__cpo7advanceE,@object
	.size		_ZN30_INTERNAL_74fcc50c_4_k_cu_main4cuda3std6ranges3__45__cpo7advanceE,(_ZN30_INTERNAL_74fcc50c_4_k_cu_main4cuda3std3__47nulloptE - _ZN30_INTERNAL_74fcc50c_4_k_cu_main4cuda3std6ranges3__45__cpo7advanceE)
_ZN30_INTERNAL_74fcc50c_4_k_cu_main4cuda3std6ranges3__45__cpo7advanceE:
	.zero		1
	.type		_ZN30_INTERNAL_74fcc50c_4_k_cu_main4cuda3std3__47nulloptE,@object
	.size		_ZN30_INTERNAL_74fcc50c_4_k_cu_main4cuda3std3__47nulloptE,(_ZN30_INTERNAL_74fcc50c_4_k_cu_main4cuda3std6ranges3__45__cpo8distanceE - _ZN30_INTERNAL_74fcc50c_4_k_cu_main4cuda3std3__47nulloptE)
_ZN30_INTERNAL_74fcc50c_4_k_cu_main4cuda3std3__47nulloptE:
	.zero		1
	.type		_ZN30_INTERNAL_74fcc50c_4_k_cu_main4cuda3std6ranges3__45__cpo8distanceE,@object
	.size		_ZN30_INTERNAL_74fcc50c_4_k_cu_main4cuda3std6ranges3__45__cpo8distanceE,(_ZN30_INTERNAL_74fcc50c_4_k_cu_main6thrust24THRUST_300001_SM_1000_NS12placeholders3_10E - _ZN30_INTERNAL_74fcc50c_4_k_cu_main4cuda3std6ranges3__45__cpo8distanceE)
_ZN30_INTERNAL_74fcc50c_4_k_cu_main4cuda3std6ranges3__45__cpo8distanceE:
	.zero		1
	.type		_ZN30_INTERNAL_74fcc50c_4_k_cu_main6thrust24THRUST_300001_SM_1000_NS12placeholders3_10E,@object
	.size		_ZN30_INTERNAL_74fcc50c_4_k_cu_main6thrust24THRUST_300001_SM_1000_NS12placeholders3_10E,(_ZN30_INTERNAL_74fcc50c_4_k_cu_main4cuda3std3__419piecewise_constructE - _ZN30_INTERNAL_74fcc50c_4_k_cu_main6thrust24THRUST_300001_SM_1000_NS12placeholders3_10E)
_ZN30_INTERNAL_74fcc50c_4_k_cu_main6thrust24THRUST_300001_SM_1000_NS12placeholders3_10E:
	.zero		1
	.type		_ZN30_INTERNAL_74fcc50c_4_k_cu_main4cuda3std3__419piecewise_constructE,@object
	.size		_ZN30_INTERNAL_74fcc50c_4_k_cu_main4cuda3std3__419piecewise_constructE,(_ZN30_INTERNAL_74fcc50c_4_k_cu_main4cuda3std6ranges3__45__cpo5cdataE - _ZN30_INTERNAL_74fcc50c_4_k_cu_main4cuda3std3__419piecewise_constructE)
_ZN30_INTERNAL_74fcc50c_4_k_cu_main4cuda3std3__419piecewise_constructE:
	.zero		1
	.type		_ZN30_INTERNAL_74fcc50c_4_k_cu_main4cuda3std6ranges3__45__cpo5cdataE,@object
	.size		_ZN30_INTERNAL_74fcc50c_4_k_cu_main4cuda3std6ranges3__45__cpo5cdataE,(_ZN30_INTERNAL_74fcc50c_4_k_cu_main6thrust24THRUST_300001_SM_1000_NS12placeholders2_2E - _ZN30_INTERNAL_74fcc50c_4_k_cu_main4cuda3std6ranges3__45__cpo5cdataE)
_ZN30_INTERNAL_74fcc50c_4_k_cu_main4cuda3std6ranges3__45__cpo5cdataE:
	.zero		1
	.type		_ZN30_INTERNAL_74fcc50c_4_k_cu_main6thrust24THRUST_300001_SM_1000_NS12placeholders2_2E,@object
	.size		_ZN30_INTERNAL_74fcc50c_4_k_cu_main6thrust24THRUST_300001_SM_1000_NS12placeholders2_2E,(_ZN30_INTERNAL_74fcc50c_4_k_cu_main4cuda3std3__45__cpo3endE - _ZN30_INTERNAL_74fcc50c_4_k_cu_main6thrust24THRUST_300001_SM_1000_NS12placeholders2_2E)
_ZN30_INTERNAL_74fcc50c_4_k_cu_main6thrust24THRUST_300001_SM_1000_NS12placeholders2_2E:
	.zero		1
	.type		_ZN30_INTERNAL_74fcc50c_4_k_cu_main4cuda3std3__45__cpo3endE,@object
	.size		_ZN30_INTERNAL_74fcc50c_4_k_cu_main4cuda3std3__45__cpo3endE,(_ZN30_INTERNAL_74fcc50c_4_k_cu_main4cuda3std6ranges3__45__cpo3endE - _ZN30_INTERNAL_74fcc50c_4_k_cu_main4cuda3std3__45__cpo3endE)
_ZN30_INTERNAL_74fcc50c_4_k_cu_main4cuda3std3__45__cpo3endE:
	.zero		1
	.type		_ZN30_INTERNAL_74fcc50c_4_k_cu_main4cuda3std6ranges3__45__cpo3endE,@object
	.size		_ZN30_INTERNAL_74fcc50c_4_k_cu_main4cuda3std6ranges3__45__cpo3endE,(_ZN30_INTERNAL_74fcc50c_4_k_cu_main6thrust24THRUST_300001_SM_1000_NS12placeholders2_6E - _ZN30_INTERNAL_74fcc50c_4_k_cu_main4cuda3std6ranges3__45__cpo3endE)
_ZN30_INTERNAL_74fcc50c_4_k_cu_main4cuda3std6ranges3__45__cpo3endE:
	.zero		1
	.type		_ZN30_INTERNAL_74fcc50c_4_k_cu_main6thrust24THRUST_300001_SM_1000_NS12placeholders2_6E,@object
	.size		_ZN30_INTERNAL_74fcc50c_4_k_cu_main6thrust24THRUST_300001_SM_1000_NS12placeholders2_6E,(_ZN30_INTERNAL_74fcc50c_4_k_cu_main4cuda3std3__45__cpo4rendE - _ZN30_INTERNAL_74fcc50c_4_k_cu_main6thrust24THRUST_300001_SM_1000_NS12placeholders2_6E)
_ZN30_INTERNAL_74fcc50c_4_k_cu_main6thrust24THRUST_300001_SM_1000_NS12placeholders2_6E:
	.zero		1
	.type		_ZN30_INTERNAL_74fcc50c_4_k_cu_main4cuda3std3__45__cpo4rendE,@object
	.size		_ZN30_INTERNAL_74fcc50c_4_k_cu_main4cuda3std3__45__cpo4rendE,(_ZN30_INTERNAL_74fcc50c_4_k_cu_main4cuda3std6ranges3__45__cpo9iter_swapE - _ZN30_INTERNAL_74fcc50c_4_k_cu_main4cuda3std3__45__cpo4rendE)
_ZN30_INTERNAL_74fcc50c_4_k_cu_main4cuda3std3__45__cpo4rendE:
	.zero		1
	.type		_ZN30_INTERNAL_74fcc50c_4_k_cu_main4cuda3std6ranges3__45__cpo9iter_swapE,@object
	.size		_ZN30_INTERNAL_74fcc50c_4_k_cu_main4cuda3std6ranges3__45__cpo9iter_swapE,(_ZN30_INTERNAL_74fcc50c_4_k_cu_main4cuda3std3__48unexpectE - _ZN30_INTERNAL_74fcc50c_4_k_cu_main4cuda3std6ranges3__45__cpo9iter_swapE)
_ZN30_INTERNAL_74fcc50c_4_k_cu_main4cuda3std6ranges3__45__cpo9iter_swapE:
	.zero		1
	.type		_ZN30_INTERNAL_74fcc50c_4_k_cu_main4cuda3std3__48unexpectE,@object
	.size		_ZN30_INTERNAL_74fcc50c_4_k_cu_main4cuda3std3__48unexpectE,(_ZN30_INTERNAL_74fcc50c_4_k_cu_main6thrust24THRUST_300001_SM_1000_NS8cuda_cub3parE - _ZN30_INTERNAL_74fcc50c_4_k_cu_main4cuda3std3__48unexpectE)
_ZN30_INTERNAL_74fcc50c_4_k_cu_main4cuda3std3__48unexpectE:
	.zero		1
	.type		_ZN30_INTERNAL_74fcc50c_4_k_cu_main6thrust24THRUST_300001_SM_1000_NS8cuda_cub3parE,@object
	.size		_ZN30_INTERNAL_74fcc50c_4_k_cu_main6thrust24THRUST_300001_SM_1000_NS8cuda_cub3parE,(_ZN30_INTERNAL_74fcc50c_4_k_cu_main6thrust24THRUST_300001_SM_1000_NS12placeholders2_4E - _ZN30_INTERNAL_74fcc50c_4_k_cu_main6thrust24THRUST_300001_SM_1000_NS8cuda_cub3parE)
_ZN30_INTERNAL_74fcc50c_4_k_cu_main6thrust24THRUST_300001_SM_1000_NS8cuda_cub3parE:
	.zero		1
	.type		_ZN30_INTERNAL_74fcc50c_4_k_cu_main6thrust24THRUST_300001_SM_1000_NS12placeholders2_4E,@object
	.size		_ZN30_INTERNAL_74fcc50c_4_k_cu_main6thrust24THRUST_300001_SM_1000_NS12placeholders2_4E,(_ZN30_INTERNAL_74fcc50c_4_k_cu_main4cuda3std3__45__cpo4cendE - _ZN30_INTERNAL_74fcc50c_4_k_cu_main6thrust24THRUST_300001_SM_1000_NS12placeholders2_4E)
_ZN30_INTERNAL_74fcc50c_4_k_cu_main6thrust24THRUST_300001_SM_1000_NS12placeholders2_4E:
	.zero		1
	.type		_ZN30_INTERNAL_74fcc50c_4_k_cu_main4cuda3std3__45__cpo4cendE,@object
	.size		_ZN30_INTERNAL_74fcc50c_4_k_cu_main4cuda3std3__45__cpo4cendE,(_ZN30_INTERNAL_74fcc50c_4_k_cu_main4cuda3std6ranges3__45__cpo4cendE - _ZN30_INTERNAL_74fcc50c_4_k_cu_main4cuda3std3__45__cpo4cendE)
_ZN30_INTERNAL_74fcc50c_4_k_cu_main4cuda3std3__45__cpo4cendE:
	.zero		1
	.type		_ZN30_INTERNAL_74fcc50c_4_k_cu_main4cuda3std6ranges3__45__cpo4cendE,@object
	.size		_ZN30_INTERNAL_74fcc50c_4_k_cu_main4cuda3std6ranges3__45__cpo4cendE,(_ZN30_INTERNAL_74fcc50c_4_k_cu_main4cuda3std3__420unreachable_sentinelE - _ZN30_INTERNAL_74fcc50c_4_k_cu_main4cuda3std6ranges3__45__cpo4cendE)
_ZN30_INTERNAL_74fcc50c_4_k_cu_main4cuda3std6ranges3__45__cpo4cendE:
	.zero		1
	.type		_ZN30_INTERNAL_74fcc50c_4_k_cu_main4cuda3std3__420unreachable_sentinelE,@object
	.size		_ZN30_INTERNAL_74fcc50c_4_k_cu_main4cuda3std3__420unreachable_sentinelE,(_ZN30_INTERNAL_74fcc50c_4_k_cu_main4cuda3std6ranges3__45__cpo5ssizeE - _ZN30_INTERNAL_74fcc50c_4_k_cu_main4cuda3std3__420unreachable_sentinelE)
_ZN30_INTERNAL_74fcc50c_4_k_cu_main4cuda3std3__420unreachable_sentinelE:
	.zero		1
	.type		_ZN30_INTERNAL_74fcc50c_4_k_cu_main4cuda3std6ranges3__45__cpo5ssizeE,@object
	.size		_ZN30_INTERNAL_74fcc50c_4_k_cu_main4cuda3std6ranges3__45__cpo5ssizeE,(_ZN30_INTERNAL_74fcc50c_4_k_cu_main6thrust24THRUST_300001_SM_1000_NS12placeholders2_8E - _ZN30_INTERNAL_74fcc50c_4_k_cu_main4cuda3std6ranges3__45__cpo5ssizeE)
_ZN30_INTERNAL_74fcc50c_4_k_cu_main4cuda3std6ranges3__45__cpo5ssizeE:
	.zero		1
	.type		_ZN30_INTERNAL_74fcc50c_4_k_cu_main6thrust24THRUST_300001_SM_1000_NS12placeholders2_8E,@object
	.size		_ZN30_INTERNAL_74fcc50c_4_k_cu_main6thrust24THRUST_300001_SM_1000_NS12placeholders2_8E,(_ZN30_INTERNAL_74fcc50c_4_k_cu_main4cuda3std3__45__cpo5crendE - _ZN30_INTERNAL_74fcc50c_4_k_cu_main6thrust24THRUST_300001_SM_1000_NS12placeholders2_8E)
_ZN30_INTERNAL_74fcc50c_4_k_cu_main6thrust24THRUST_300001_SM_1000_NS12placeholders2_8E:
	.zero		1
	.type		_ZN30_INTERNAL_74fcc50c_4_k_cu_main4cuda3std3__45__cpo5crendE,@object
	.size		_ZN30_INTERNAL_74fcc50c_4_k_cu_main4cuda3std3__45__cpo5crendE,(_ZN30_INTERNAL_74fcc50c_4_k_cu_main4cuda3std6ranges3__45__cpo4prevE - _ZN30_INTERNAL_74fcc50c_4_k_cu_main4cuda3std3__45__cpo5crendE)
_ZN30_INTERNAL_74fcc50c_4_k_cu_main4cuda3std3__45__cpo5crendE:
	.zero		1
	.type		_ZN30_INTERNAL_74fcc50c_4_k_cu_main4cuda3std6ranges3__45__cpo4prevE,@object
	.size		_ZN30_INTERNAL_74fcc50c_4_k_cu_main4cuda3std6ranges3__45__cpo4prevE,(_ZN30_INTERNAL_74fcc50c_4_k_cu_main4cuda3std6ranges3__45__cpo9iter_moveE - _ZN30_INTERNAL_74fcc50c_4_k_cu_main4cuda3std6ranges3__45__cpo4prevE)
_ZN30_INTERNAL_74fcc50c_4_k_cu_main4cuda3std6ranges3__45__cpo4prevE:
	.zero		1
	.type		_ZN30_INTERNAL_74fcc50c_4_k_cu_main4cuda3std6ranges3__45__cpo9iter_moveE,@object
	.size		_ZN30_INTERNAL_74fcc50c_4_k_cu_main4cuda3std6ranges3__45__cpo9iter_moveE,(_ZN30_INTERNAL_74fcc50c_4_k_cu_main6thrust24THRUST_300001_SM_1000_NS6system6detail10sequential3seqE - _ZN30_INTERNAL_74fcc50c_4_k_cu_main4cuda3std6ranges3__45__cpo9iter_moveE)
_ZN30_INTERNAL_74fcc50c_4_k_cu_main4cuda3std6ranges3__45__cpo9iter_moveE:
	.zero		1
	.type		_ZN30_INTERNAL_74fcc50c_4_k_cu_main6thrust24THRUST_300001_SM_1000_NS6system6detail10sequential3seqE,@object
	.size		_ZN30_INTERNAL_74fcc50c_4_k_cu_main6thrust24THRUST_300001_SM_1000_NS6system6detail10sequential3seqE,(.L_31 - _ZN30_INTERNAL_74fcc50c_4_k_cu_main6thrust24THRUST_300001_SM_1000_NS6system6detail10sequential3seqE)
_ZN30_INTERNAL_74fcc50c_4_k_cu_main6thrust24THRUST_300001_SM_1000_NS6system6detail10sequential3seqE:
	.zero		1
.L_31:


//--------------------- .nv.constant0._ZN3cub18CUB_300001_SM_10006detail11EmptyKernelIvEEvv --------------------------
	.section	.nv.constant0._ZN3cub18CUB_300001_SM_10006detail11EmptyKernelIvEEvv,"a",@progbits
	.sectionflags	@""
	.align	4
.nv.constant0._ZN3cub18CUB_300001_SM_10006detail11EmptyKernelIvEEvv:
	.zero		896


//--------------------- SYMBOLS --------------------------

	.type		.nv.reservedSmem.offset0,@object
	.size		.nv.reservedSmem.offset0,0x4
